//
// Generated by NVIDIA NVVM Compiler
//
// Compiler Build ID: CL-36424714
// Cuda compilation tools, release 13.0, V13.0.88
// Based on NVVM 20.0.0
//

.version 9.0
.target sm_100
.address_size 64

	// .globl	_Z8mykernelPfPKfii

.visible .entry _Z8mykernelPfPKfii(
	.param .u64 .ptr .align 1 _Z8mykernelPfPKfii_param_0,
	.param .u64 .ptr .align 1 _Z8mykernelPfPKfii_param_1,
	.param .u32 _Z8mykernelPfPKfii_param_2,
	.param .u32 _Z8mykernelPfPKfii_param_3
)
{
	.reg .pred 	%p<11>;
	.reg .b32 	%r<50>;
	.reg .b32 	%f<112>;
	.reg .b64 	%rd<40>;

	ld.param.u64 	%rd9, [_Z8mykernelPfPKfii_param_0];
	ld.param.u64 	%rd10, [_Z8mykernelPfPKfii_param_1];
	ld.param.u32 	%r25, [_Z8mykernelPfPKfii_param_2];
	ld.param.u32 	%r27, [_Z8mykernelPfPKfii_param_3];
	cvta.to.global.u64 	%rd1, %rd10;
	mov.u32 	%r28, %tid.x;
	mov.u32 	%r29, %ctaid.x;
	mov.u32 	%r30, %ntid.x;
	mad.lo.s32 	%r1, %r29, %r30, %r28;
	mov.u32 	%r31, %tid.y;
	mov.u32 	%r32, %ctaid.y;
	mov.u32 	%r33, %ntid.y;
	mad.lo.s32 	%r34, %r32, %r33, %r31;
	max.s32 	%r35, %r1, %r34;
	setp.ge.s32 	%p1, %r35, %r27;
	@%p1 bra 	$L__BB0_15;
	setp.lt.s32 	%p2, %r25, 1;
	mov.f32 	%f111, 0f00000000;
	@%p2 bra 	$L__BB0_14;
	mul.lo.s32 	%r3, %r25, %r1;
	mul.lo.s32 	%r4, %r25, %r34;
	and.b32  	%r5, %r25, 15;
	setp.lt.u32 	%p3, %r25, 16;
	mov.f32 	%f111, 0f00000000;
	mov.b32 	%r46, 0;
	@%p3 bra 	$L__BB0_5;
	and.b32  	%r46, %r25, 2147483632;
	neg.s32 	%r44, %r46;
	add.s64 	%rd2, %rd1, 32;
	mul.wide.u32 	%rd11, %r4, 4;
	add.s64 	%rd38, %rd2, %rd11;
	mov.f32 	%f111, 0f00000000;
	mov.u32 	%r43, %r3;
$L__BB0_4:
	.pragma "nounroll";
	mul.wide.s32 	%rd12, %r43, 4;
	add.s64 	%rd13, %rd2, %rd12;
	ld.global.f32 	%f18, [%rd13+-32];
	ld.global.f32 	%f19, [%rd38+-32];
	fma.rn.f32 	%f20, %f18, %f19, %f111;
	ld.global.f32 	%f21, [%rd13+-28];
	ld.global.f32 	%f22, [%rd38+-28];
	fma.rn.f32 	%f23, %f21, %f22, %f20;
	ld.global.f32 	%f24, [%rd13+-24];
	ld.global.f32 	%f25, [%rd38+-24];
	fma.rn.f32 	%f26, %f24, %f25, %f23;
	ld.global.f32 	%f27, [%rd13+-20];
	ld.global.f32 	%f28, [%rd38+-20];
	fma.rn.f32 	%f29, %f27, %f28, %f26;
	ld.global.f32 	%f30, [%rd13+-16];
	ld.global.f32 	%f31, [%rd38+-16];
	fma.rn.f32 	%f32, %f30, %f31, %f29;
	ld.global.f32 	%f33, [%rd13+-12];
	ld.global.f32 	%f34, [%rd38+-12];
	fma.rn.f32 	%f35, %f33, %f34, %f32;
	ld.global.f32 	%f36, [%rd13+-8];
	ld.global.f32 	%f37, [%rd38+-8];
	fma.rn.f32 	%f38, %f36, %f37, %f35;
	ld.global.f32 	%f39, [%rd13+-4];
	ld.global.f32 	%f40, [%rd38+-4];
	fma.rn.f32 	%f41, %f39, %f40, %f38;
	ld.global.f32 	%f42, [%rd13];
	ld.global.f32 	%f43, [%rd38];
	fma.rn.f32 	%f44, %f42, %f43, %f41;
	ld.global.f32 	%f45, [%rd13+4];
	ld.global.f32 	%f46, [%rd38+4];
	fma.rn.f32 	%f47, %f45, %f46, %f44;
	ld.global.f32 	%f48, [%rd13+8];
	ld.global.f32 	%f49, [%rd38+8];
	fma.rn.f32 	%f50, %f48, %f49, %f47;
	ld.global.f32 	%f51, [%rd13+12];
	ld.global.f32 	%f52, [%rd38+12];
	fma.rn.f32 	%f53, %f51, %f52, %f50;
	ld.global.f32 	%f54, [%rd13+16];
	ld.global.f32 	%f55, [%rd38+16];
	fma.rn.f32 	%f56, %f54, %f55, %f53;
	ld.global.f32 	%f57, [%rd13+20];
	ld.global.f32 	%f58, [%rd38+20];
	fma.rn.f32 	%f59, %f57, %f58, %f56;
	ld.global.f32 	%f60, [%rd13+24];
	ld.global.f32 	%f61, [%rd38+24];
	fma.rn.f32 	%f62, %f60, %f61, %f59;
	ld.global.f32 	%f63, [%rd13+28];
	ld.global.f32 	%f64, [%rd38+28];
	fma.rn.f32 	%f111, %f63, %f64, %f62;
	add.s32 	%r44, %r44, 16;
	add.s32 	%r43, %r43, 16;
	add.s64 	%rd38, %rd38, 64;
	setp.ne.s32 	%p4, %r44, 0;
	@%p4 bra 	$L__BB0_4;
$L__BB0_5:
	setp.eq.s32 	%p5, %r5, 0;
	@%p5 bra 	$L__BB0_14;
	and.b32  	%r13, %r25, 7;
	setp.lt.u32 	%p6, %r5, 8;
	@%p6 bra 	$L__BB0_8;
	add.s32 	%r37, %r46, %r3;
	mul.wide.s32 	%rd14, %r37, 4;
	add.s64 	%rd15, %rd1, %rd14;
	ld.global.f32 	%f66, [%rd15];
	add.s32 	%r38, %r46, %r4;
	mul.wide.u32 	%rd16, %r38, 4;
	add.s64 	%rd17, %rd1, %rd16;
	ld.global.f32 	%f67, [%rd17];
	fma.rn.f32 	%f68, %f66, %f67, %f111;
	ld.global.f32 	%f69, [%rd15+4];
	cvt.u64.u32 	%rd18, %r4;
	cvt.u64.u32 	%rd19, %r46;
	add.s64 	%rd20, %rd19, %rd18;
	shl.b64 	%rd21, %rd20, 2;
	add.s64 	%rd22, %rd1, %rd21;
	ld.global.f32 	%f70, [%rd22+4];
	fma.rn.f32 	%f71, %f69, %f70, %f68;
	ld.global.f32 	%f72, [%rd15+8];
	ld.global.f32 	%f73, [%rd22+8];
	fma.rn.f32 	%f74, %f72, %f73, %f71;
	ld.global.f32 	%f75, [%rd15+12];
	ld.global.f32 	%f76, [%rd22+12];
	fma.rn.f32 	%f77, %f75, %f76, %f74;
	ld.global.f32 	%f78, [%rd15+16];
	ld.global.f32 	%f79, [%rd22+16];
	fma.rn.f32 	%f80, %f78, %f79, %f77;
	ld.global.f32 	%f81, [%rd15+20];
	ld.global.f32 	%f82, [%rd22+20];
	fma.rn.f32 	%f83, %f81, %f82, %f80;
	ld.global.f32 	%f84, [%rd15+24];
	ld.global.f32 	%f85, [%rd22+24];
	fma.rn.f32 	%f86, %f84, %f85, %f83;
	ld.global.f32 	%f87, [%rd15+28];
	ld.global.f32 	%f88, [%rd22+28];
	fma.rn.f32 	%f111, %f87, %f88, %f86;
	add.s32 	%r46, %r46, 8;
$L__BB0_8:
	setp.eq.s32 	%p7, %r13, 0;
	@%p7 bra 	$L__BB0_14;
	and.b32  	%r16, %r25, 3;
	setp.lt.u32 	%p8, %r13, 4;
	@%p8 bra 	$L__BB0_11;
	add.s32 	%r39, %r46, %r3;
	mul.wide.s32 	%rd23, %r39, 4;
	add.s64 	%rd24, %rd1, %rd23;
	ld.global.f32 	%f90, [%rd24];
	add.s32 	%r40, %r46, %r4;
	mul.wide.u32 	%rd25, %r40, 4;
	add.s64 	%rd26, %rd1, %rd25;
	ld.global.f32 	%f91, [%rd26];
	fma.rn.f32 	%f92, %f90, %f91, %f111;
	ld.global.f32 	%f93, [%rd24+4];
	cvt.u64.u32 	%rd27, %r4;
	cvt.u64.u32 	%rd28, %r46;
	add.s64 	%rd29, %rd28, %rd27;
	shl.b64 	%rd30, %rd29, 2;
	add.s64 	%rd31, %rd1, %rd30;
	ld.global.f32 	%f94, [%rd31+4];
	fma.rn.f32 	%f95, %f93, %f94, %f92;
	ld.global.f32 	%f96, [%rd24+8];
	ld.global.f32 	%f97, [%rd31+8];
	fma.rn.f32 	%f98, %f96, %f97, %f95;
	ld.global.f32 	%f99, [%rd24+12];
	ld.global.f32 	%f100, [%rd31+12];
	fma.rn.f32 	%f111, %f99, %f100, %f98;
	add.s32 	%r46, %r46, 4;
$L__BB0_11:
	setp.eq.s32 	%p9, %r16, 0;
	@%p9 bra 	$L__BB0_14;
	add.s32 	%r41, %r46, %r4;
	mul.wide.u32 	%rd32, %r41, 4;
	add.s64 	%rd39, %rd1, %rd32;
	add.s32 	%r49, %r46, %r3;
	neg.s32 	%r48, %r16;
$L__BB0_13:
	.pragma "nounroll";
	mul.wide.s32 	%rd33, %r49, 4;
	add.s64 	%rd34, %rd1, %rd33;
	ld.global.f32 	%f101, [%rd34];
	ld.global.f32 	%f102, [%rd39];
	fma.rn.f32 	%f111, %f101, %f102, %f111;
	add.s64 	%rd39, %rd39, 4;
	add.s32 	%r49, %r49, 1;
	add.s32 	%r48, %r48, 1;
	setp.ne.s32 	%p10, %r48, 0;
	@%p10 bra 	$L__BB0_13;
$L__BB0_14:
	mad.lo.s32 	%r42, %r27, %r34, %r1;
	cvta.to.global.u64 	%rd35, %rd9;
	mul.wide.s32 	%rd36, %r42, 4;
	add.s64 	%rd37, %rd35, %rd36;
	st.global.f32 	[%rd37], %f111;
$L__BB0_15:
	ret;

}


// ===== COMPILED SASS (sm_100) =====

	.target	sm_100

	.elftype	@"ET_EXEC"


//--------------------- .note.nv.tkinfo           --------------------------
	.section	.note.nv.tkinfo,"",@"SHT_NOTE"
	.sectionflags	@"SHF_NOTE_NV_TKINFO"
	.tkinfo
        /*0018*/ 	.word	0x00000002
        /*0030*/ 	.string	""
        /*0030*/ 	.string	"ptxas"
        /*0030*/ 	.string	"Cuda compilation tools, release 13.0, V13.0.88"
        /*0030*/ 	.string	"Build cuda_13.0.r13.0/compiler.36424714_0"
        /*0030*/ 	.string	"-arch sm_100 -m 64 "



//--------------------- .note.nv.cuinfo           --------------------------
	.section	.note.nv.cuinfo,"",@"SHT_NOTE"
	.sectionflags	@"SHF_NOTE_NV_CUINFO"
        /*0018*/ 	.short	0x0002
        /*001a*/ 	.short	0x0064
        /*001c*/ 	.short	0x0082
	.zero		2


//--------------------- .nv.info                  --------------------------
	.section	.nv.info,"",@"SHT_CUDA_INFO"
	.align	4


	//----- nvinfo : EIATTR_REGCOUNT
	.align		4
        /*0000*/ 	.byte	0x04, 0x2f
        /*0002*/ 	.short	(.L_1 - .L_0)
	.align		4
.L_0:
        /*0004*/ 	.word	index@(_Z8mykernelPfPKfii)
        /*0008*/ 	.word	0x00000020


	//----- nvinfo : EIATTR_FRAME_SIZE
	.align		4
.L_1:
        /*000c*/ 	.byte	0x04, 0x11
        /*000e*/ 	.short	(.L_3 - .L_2)
	.align		4
.L_2:
        /*0010*/ 	.word	index@(_Z8mykernelPfPKfii)
        /*0014*/ 	.word	0x00000000


	//----- nvinfo : EIATTR_MIN_STACK_SIZE
	.align		4
.L_3:
        /*0018*/ 	.byte	0x04, 0x12
        /*001a*/ 	.short	(.L_5 - .L_4)
	.align		4
.L_4:
        /*001c*/ 	.word	index@(_Z8mykernelPfPKfii)
        /*0020*/ 	.word	0x00000000
.L_5:


//--------------------- .nv.compat                --------------------------
	.section	.nv.compat,"",@"SHT_CUDA_COMPAT_INFO"
	.align	4
        /*0000*/ 	.byte	0x02, 0x09, 0x00, 0x00, 0x02, 0x02, 0x01, 0x00, 0x02, 0x05, 0x05, 0x00, 0x03, 0x07, 0x01, 0x01
        /*0010*/ 	.byte	0x02, 0x03, 0x00, 0x00, 0x02, 0x06, 0x01, 0x00, 0x04, 0x0b, 0x08, 0x00, 0x09, 0x00, 0x00, 0x00
        /*0020*/ 	.byte	0x00, 0x00, 0x00, 0x00


//--------------------- .nv.info._Z8mykernelPfPKfii --------------------------
	.section	.nv.info._Z8mykernelPfPKfii,"",@"SHT_CUDA_INFO"
	.sectionflags	@""
	.align	4


	//----- nvinfo : EIATTR_CUDA_API_VERSION
	.align		4
        /*0000*/ 	.byte	0x04, 0x37
        /*0002*/ 	.short	(.L_7 - .L_6)
.L_6:
        /*0004*/ 	.word	0x00000082


	//----- nvinfo : EIATTR_KPARAM_INFO
	.align		4
.L_7:
        /*0008*/ 	.byte	0x04, 0x17
        /*000a*/ 	.short	(.L_9 - .L_8)
.L_8:
        /*000c*/ 	.word	0x00000000
        /*0010*/ 	.short	0x0003
        /*0012*/ 	.short	0x0014
        /*0014*/ 	.byte	0x00, 0xf0, 0x11, 0x00


	//----- nvinfo : EIATTR_KPARAM_INFO
	.align		4
.L_9:
        /*0018*/ 	.byte	0x04, 0x17
        /*001a*/ 	.short	(.L_11 - .L_10)
.L_10:
        /*001c*/ 	.word	0x00000000
        /*0020*/ 	.short	0x0002
        /*0022*/ 	.short	0x0010
        /*0024*/ 	.byte	0x00, 0xf0, 0x11, 0x00


	//----- nvinfo : EIATTR_KPARAM_INFO
	.align		4
.L_11:
        /*0028*/ 	.byte	0x04, 0x17
        /*002a*/ 	.short	(.L_13 - .L_12)
.L_12:
        /*002c*/ 	.word	0x00000000
        /*0030*/ 	.short	0x0001
        /*0032*/ 	.short	0x0008
        /*0034*/ 	.byte	0x00, 0xf5, 0x21, 0x00


	//----- nvinfo : EIATTR_KPARAM_INFO
	.align		4
.L_13:
        /*0038*/ 	.byte	0x04, 0x17
        /*003a*/ 	.short	(.L_15 - .L_14)
.L_14:
        /*003c*/ 	.word	0x00000000
        /*0040*/ 	.short	0x0000
        /*0042*/ 	.short	0x0000
        /*0044*/ 	.byte	0x00, 0xf5, 0x21, 0x00


	//----- nvinfo : EIATTR_SPARSE_MMA_MASK
	.align		4
.L_15:
        /*0048*/ 	.byte	0x03, 0x50
        /*004a*/ 	.short	0x0000


	//----- nvinfo : EIATTR_MAXREG_COUNT
	.align		4
        /*004c*/ 	.byte	0x03, 0x1b
        /*004e*/ 	.short	0x00ff


	//----- nvinfo : EIATTR_MERCURY_ISA_VERSION
	.align		4
        /*0050*/ 	.byte	0x03, 0x5f
        /*0052*/ 	.short	0x0101


	//----- nvinfo : EIATTR_VRC_CTA_INIT_COUNT
	.align		4
        /*0054*/ 	.byte	0x02, 0x4a
	.zero		1
	.zero		1


	//----- nvinfo : EIATTR_EXIT_INSTR_OFFSETS
	.align		4
        /*0058*/ 	.byte	0x04, 0x1c
        /*005a*/ 	.short	(.L_17 - .L_16)


	//   ....[0]....
.L_16:
        /*005c*/ 	.word	0x000000c0


	//   ....[1]....
        /*0060*/ 	.word	0x00000b70


	//----- nvinfo : EIATTR_CBANK_PARAM_SIZE
	.align		4
.L_17:
        /*0064*/ 	.byte	0x03, 0x19
        /*0066*/ 	.short	0x0018


	//----- nvinfo : EIATTR_PARAM_CBANK
	.align		4
        /*0068*/ 	.byte	0x04, 0x0a
        /*006a*/ 	.short	(.L_19 - .L_18)
	.align		4
.L_18:
        /*006c*/ 	.word	index@(.nv.constant0._Z8mykernelPfPKfii)
        /*0070*/ 	.short	0x0380
        /*0072*/ 	.short	0x0018


	//----- nvinfo : EIATTR_SW_WAR
	.align		4
.L_19:
        /*0074*/ 	.byte	0x04, 0x36
        /*0076*/ 	.short	(.L_21 - .L_20)
.L_20:
        /*0078*/ 	.word	0x00000008
.L_21:


//--------------------- .nv.callgraph             --------------------------
	.section	.nv.callgraph,"",@"SHT_CUDA_CALLGRAPH"
	.align	4
	.sectionentsize	8
	.align		4
        /*0000*/ 	.word	0x00000000
	.align		4
        /*0004*/ 	.word	0xffffffff
	.align		4
        /*0008*/ 	.word	0x00000000
	.align		4
        /*000c*/ 	.word	0xfffffffe
	.align		4
        /*0010*/ 	.word	0x00000000
	.align		4
        /*0014*/ 	.word	0xfffffffd
	.align		4
        /*0018*/ 	.word	0x00000000
	.align		4
        /*001c*/ 	.word	0xfffffffc


//--------------------- .text._Z8mykernelPfPKfii  --------------------------
	.section	.text._Z8mykernelPfPKfii,"ax",@progbits
	.align	128
        .global         _Z8mykernelPfPKfii
        .type           _Z8mykernelPfPKfii,@function
        .size           _Z8mykernelPfPKfii,(.L_x_7 - _Z8mykernelPfPKfii)
        .other          _Z8mykernelPfPKfii,@"STO_CUDA_ENTRY STV_DEFAULT"
_Z8mykernelPfPKfii:
.text._Z8mykernelPfPKfii:
[----:B------:R-:W-:Y:S01]  /*0000*/  LDC R1, c[0x0][0x37c] ;  /* 0x0000df00ff017b82 */ /* 0x000fe20000000800 */
[----:B------:R-:W0:Y:S07]  /*0010*/  S2R R0, SR_TID.X ;  /* 0x0000000000007919 */ /* 0x000e2e0000002100 */
[----:B------:R-:W0:Y:S01]  /*0020*/  LDC R3, c[0x0][0x360] ;  /* 0x0000d800ff037b82 */ /* 0x000e220000000800 */
[----:B------:R-:W1:Y:S01]  /*0030*/  LDCU UR9, c[0x0][0x394] ;  /* 0x00007280ff0977ac */ /* 0x000e620008000800 */
[----:B------:R-:W2:Y:S06]  /*0040*/  S2R R9, SR_TID.Y ;  /* 0x0000000000097919 */ /* 0x000eac0000002200 */
[----:B------:R-:W0:Y:S08]  /*0050*/  S2UR UR4, SR_CTAID.X ;  /* 0x00000000000479c3 */ /* 0x000e300000002500 */
[----:B------:R-:W2:Y:S08]  /*0060*/  S2UR UR5, SR_CTAID.Y ;  /* 0x00000000000579c3 */ /* 0x000eb00000002600 */
[----:B------:R-:W2:Y:S01]  /*0070*/  LDC R2, c[0x0][0x364] ;  /* 0x0000d900ff027b82 */ /* 0x000ea20000000800 */
[----:B0-----:R-:W-:-:S02]  /*0080*/  IMAD R0, R3, UR4, R0 ;  /* 0x0000000403007c24 */ /* 0x001fc4000f8e0200 */
[----:B--2---:R-:W-:-:S05]  /*0090*/  IMAD R9, R2, UR5, R9 ;  /* 0x0000000502097c24 */ /* 0x004fca000f8e0209 */
[----:B------:R-:W-:-:S04]  /*00a0*/  VIMNMX R2, PT, PT, R0, R9, !PT ;  /* 0x0000000900027248 */ /* 0x000fc80007fe0100 */
[----:B-1----:R-:W-:-:S13]  /*00b0*/  ISETP.GE.AND P0, PT, R2, UR9, PT ;  /* 0x0000000902007c0c */ /* 0x002fda000bf06270 */
[----:B------:R-:W-:Y:S05]  /*00c0*/  @P0 EXIT ;  /* 0x000000000000094d */ /* 0x000fea0003800000 */
[----:B------:R-:W0:Y:S01]  /*00d0*/  LDCU UR6, c[0x0][0x390] ;  /* 0x00007200ff0677ac */ /* 0x000e220008000800 */
[----:B------:R-:W-:Y:S01]  /*00e0*/  HFMA2 R10, -RZ, RZ, 0, 0 ;  /* 0x00000000ff0a7431 */ /* 0x000fe200000001ff */
[----:B------:R-:W1:Y:S01]  /*00f0*/  LDCU.64 UR10, c[0x0][0x358] ;  /* 0x00006b00ff0a77ac */ /* 0x000e620008000a00 */
[----:B0-----:R-:W-:-:S09]  /*0100*/  UISETP.GE.AND UP0, UPT, UR6, 0x1, UPT ;  /* 0x000000010600788c */ /* 0x001fd2000bf06270 */
[----:B-1----:R-:W-:Y:S05]  /*0110*/  BRA.U !UP0, `(.L_x_0) ;  /* 0x0000000908847547 */ /* 0x002fea000b800000 */
[----:B------:R-:W-:Y:S02]  /*0120*/  UISETP.GE.U32.AND UP1, UPT, UR6, 0x10, UPT ;  /* 0x000000100600788c */ /* 0x000fe4000bf26070 */
[----:B------:R-:W-:Y:S01]  /*0130*/  IMAD R8, R0, UR6, RZ ;  /* 0x0000000600087c24 */ /* 0x000fe2000f8e02ff */
[----:B------:R-:W-:Y:S02]  /*0140*/  ULOP3.LUT UR7, UR6, 0xf, URZ, 0xc0, !UPT ;  /* 0x0000000f06077892 */ /* 0x000fe4000f8ec0ff */
[----:B------:R-:W-:Y:S01]  /*0150*/  IMAD R13, R9, UR6, RZ ;  /* 0x00000006090d7c24 */ /* 0x000fe2000f8e02ff */
[----:B------:R-:W-:Y:S01]  /*0160*/  MOV R10, RZ ;  /* 0x000000ff000a7202 */ /* 0x000fe20000000f00 */
[----:B------:R-:W-:Y:S01]  /*0170*/  UMOV UR4, URZ ;  /* 0x000000ff00047c82 */ /* 0x000fe20008000000 */
[----:B------:R-:W-:Y:S01]  /*0180*/  UISETP.NE.AND UP0, UPT, UR7, URZ, UPT ;  /* 0x000000ff0700728c */ /* 0x000fe2000bf05270 */
[----:B------:R-:W-:Y:S10]  /*0190*/  BRA.U !UP1, `(.L_x_1) ;  /* 0x0000000509047547 */ /* 0x000ff4000b800000 */
[----:B------:R-:W0:Y:S01]  /*01a0*/  LDCU.64 UR4, c[0x0][0x388] ;  /* 0x00007100ff0477ac */ /* 0x000e220008000a00 */
[----:B------:R-:W-:Y:S02]  /*01b0*/  MOV R10, RZ ;  /* 0x000000ff000a7202 */ /* 0x000fe40000000f00 */
[----:B------:R-:W-:Y:S01]  /*01c0*/  MOV R11, R8 ;  /* 0x00000008000b7202 */ /* 0x000fe20000000f00 */
[----:B0-----:R-:W-:-:S04]  /*01d0*/  UIADD3 UR4, UP1, UPT, UR4, 0x20, URZ ;  /* 0x0000002004047890 */ /* 0x001fc8000ff3e0ff */
[----:B------:R-:W-:Y:S02]  /*01e0*/  UIADD3.X UR5, UPT, UPT, URZ, UR5, URZ, UP1, !UPT ;  /* 0x00000005ff057290 */ /* 0x000fe40008ffe4ff */
[----:B------:R-:W-:Y:S01]  /*01f0*/  MOV R2, UR4 ;  /* 0x0000000400027c02 */ /* 0x000fe20008000f00 */
[----:B------:R-:W-:-:S03]  /*0200*/  ULOP3.LUT UR4, UR6, 0x7ffffff0, URZ, 0xc0, !UPT ;  /* 0x7ffffff006047892 */ /* 0x000fc6000f8ec0ff */
[----:B------:R-:W-:Y:S01]  /*0210*/  MOV R3, UR5 ;  /* 0x0000000500037c02 */ /* 0x000fe20008000f00 */
[----:B------:R-:W-:Y:S02]  /*0220*/  UIADD3 UR5, UPT, UPT, -UR4, URZ, URZ ;  /* 0x000000ff04057290 */ /* 0x000fe4000fffe1ff */
[----:B------:R-:W-:-:S10]  /*0230*/  IMAD.WIDE.U32 R4, R13, 0x4, R2 ;  /* 0x000000040d047825 */ /* 0x000fd400078e0002 */
.L_x_2:
[----:B------:R-:W-:Y:S01]  /*0240*/  IMAD.WIDE R6, R11, 0x4, R2 ;  /* 0x000000040b067825 */ /* 0x000fe200078e0202 */
[----:B------:R-:W2:Y:S04]  /*0250*/  LDG.E R12, desc[UR10][R4.64+-0x20] ;  /* 0xffffe00a040c7981 */ /* 0x000ea8000c1e1900 */
[----:B------:R-:W2:Y:S04]  /*0260*/  LDG.E R15, desc[UR10][R6.64+-0x20] ;  /* 0xffffe00a060f7981 */ /* 0x000ea8000c1e1900 */
[----:B------:R-:W3:Y:S04]  /*0270*/  LDG.E R24, desc[UR10][R4.64+-0x1c] ;  /* 0xffffe40a04187981 */ /* 0x000ee8000c1e1900 */
[----:B------:R-:W3:Y:S04]  /*0280*/  LDG.E R27, desc[UR10][R6.64+-0x1c] ;  /* 0xffffe40a061b7981 */ /* 0x000ee8000c1e1900 */
[----:B------:R-:W4:Y:S04]  /*0290*/  LDG.E R21, desc[UR10][R4.64+-0x18] ;  /* 0xffffe80a04157981 */ /* 0x000f28000c1e1900 */
[----:B------:R-:W4:Y:S04]  /*02a0*/  LDG.E R16, desc[UR10][R6.64+-0x18] ;  /* 0xffffe80a06107981 */ /* 0x000f28000c1e1900 */
[----:B------:R-:W5:Y:S04]  /*02b0*/  LDG.E R18, desc[UR10][R4.64+-0x14] ;  /* 0xffffec0a04127981 */ /* 0x000f68000c1e1900 */
[----:B------:R-:W5:Y:S04]  /*02c0*/  LDG.E R23, desc[UR10][R6.64+-0x14] ;  /* 0xffffec0a06177981 */ /* 0x000f68000c1e1900 */
[----:B------:R-:W5:Y:S04]  /*02d0*/  LDG.E R20, desc[UR10][R4.64+-0x10] ;  /* 0xfffff00a04147981 */ /* 0x000f68000c1e1900 */
[----:B------:R-:W5:Y:S04]  /*02e0*/  LDG.E R25, desc[UR10][R6.64+-0x10] ;  /* 0xfffff00a06197981 */ /* 0x000f68000c1e1900 */
[----:B------:R-:W5:Y:S04]  /*02f0*/  LDG.E R14, desc[UR10][R4.64+-0xc] ;  /* 0xfffff40a040e7981 */ /* 0x000f68000c1e1900 */
[----:B------:R-:W5:Y:S04]  /*0300*/  LDG.E R19, desc[UR10][R6.64+-0xc] ;  /* 0xfffff40a06137981 */ /* 0x000f68000c1e1900 */
[----:B------:R-:W5:Y:S04]  /*0310*/  LDG.E R17, desc[UR10][R6.64+-0x4] ;  /* 0xfffffc0a06117981 */ /* 0x000f68000c1e1900 */
[----:B------:R-:W5:Y:S01]  /*0320*/  LDG.E R29, desc[UR10][R4.64+0x1c] ;  /* 0x00001c0a041d7981 */ /* 0x000f62000c1e1900 */
[----:B--2---:R-:W-:-:S03]  /*0330*/  FFMA R22, R15, R12, R10 ;  /* 0x0000000c0f167223 */ /* 0x004fc6000000000a */
[----:B------:R-:W2:Y:S04]  /*0340*/  LDG.E R10, desc[UR10][R4.64+-0x8] ;  /* 0xfffff80a040a7981 */ /* 0x000ea8000c1e1900 */
[----:B------:R-:W2:Y:S04]  /*0350*/  LDG.E R15, desc[UR10][R6.64+-0x8] ;  /* 0xfffff80a060f7981 */ /* 0x000ea8000c1e1900 */
[----:B------:R-:W2:Y:S01]  /*0360*/  LDG.E R12, desc[UR10][R4.64+-0x4] ;  /* 0xfffffc0a040c7981 */ /* 0x000ea2000c1e1900 */
[----:B---3--:R-:W-:-:S03]  /*0370*/  FFMA R27, R27, R24, R22 ;  /* 0x000000181b1b7223 */ /* 0x008fc60000000016 */
[----:B------:R-:W3:Y:S01]  /*0380*/  LDG.E R24, desc[UR10][R6.64+0x1c] ;  /* 0x00001c0a06187981 */ /* 0x000ee2000c1e1900 */
[----:B----4-:R-:W-:-:S03]  /*0390*/  FFMA R22, R16, R21, R27 ;  /* 0x0000001510167223 */ /* 0x010fc6000000001b */
[----:B------:R-:W4:Y:S04]  /*03a0*/  LDG.E R21, desc[UR10][R4.64] ;  /* 0x0000000a04157981 */ /* 0x000f28000c1e1900 */
[----:B------:R-:W4:Y:S01]  /*03b0*/  LDG.E R16, desc[UR10][R6.64] ;  /* 0x0000000a06107981 */ /* 0x000f22000c1e1900 */
[----:B-----5:R-:W-:-:S03]  /*03c0*/  FFMA R22, R23, R18, R22 ;  /* 0x0000001217167223 */ /* 0x020fc60000000016 */
[----:B------:R-:W5:Y:S04]  /*03d0*/  LDG.E R23, desc[UR10][R4.64+0x4] ;  /* 0x0000040a04177981 */ /* 0x000f68000c1e1900 */
[----:B------:R-:W5:Y:S01]  /*03e0*/  LDG.E R18, desc[UR10][R6.64+0x4] ;  /* 0x0000040a06127981 */ /* 0x000f62000c1e1900 */
[----:B------:R-:W-:-:S03]  /*03f0*/  FFMA R22, R25, R20, R22 ;  /* 0x0000001419167223 */ /* 0x000fc60000000016 */
[----:B------:R-:W3:Y:S04]  /*0400*/  LDG.E R25, desc[UR10][R4.64+0x8] ;  /* 0x0000080a04197981 */ /* 0x000ee8000c1e1900 */
[----:B------:R-:W3:Y:S01]  /*0410*/  LDG.E R20, desc[UR10][R6.64+0x8] ;  /* 0x0000080a06147981 */ /* 0x000ee2000c1e1900 */
[----:B------:R-:W-:-:S03]  /*0420*/  FFMA R22, R19, R14, R22 ;  /* 0x0000000e13167223 */ /* 0x000fc60000000016 */
[----:B------:R-:W3:Y:S04]  /*0430*/  LDG.E R19, desc[UR10][R4.64+0xc] ;  /* 0x00000c0a04137981 */ /* 0x000ee8000c1e1900 */
[----:B------:R-:W3:Y:S04]  /*0440*/  LDG.E R14, desc[UR10][R6.64+0xc] ;  /* 0x00000c0a060e7981 */ /* 0x000ee8000c1e1900 */
[----:B------:R-:W3:Y:S01]  /*0450*/  LDG.E R27, desc[UR10][R4.64+0x14] ;  /* 0x0000140a041b7981 */ /* 0x000ee2000c1e1900 */
[----:B--2---:R-:W-:-:S03]  /*0460*/  FFMA R22, R15, R10, R22 ;  /* 0x0000000a0f167223 */ /* 0x004fc60000000016 */
[----:B------:R-:W2:Y:S04]  /*0470*/  LDG.E R10, desc[UR10][R4.64+0x10] ;  /* 0x0000100a040a7981 */ /* 0x000ea8000c1e1900 */
[----:B------:R-:W2:Y:S01]  /*0480*/  LDG.E R15, desc[UR10][R6.64+0x10] ;  /* 0x0000100a060f7981 */ /* 0x000ea2000c1e1900 */
[----:B------:R-:W-:-:S03]  /*0490*/  FFMA R26, R17, R12, R22 ;  /* 0x0000000c111a7223 */ /* 0x000fc60000000016 */
[----:B------:R-:W2:Y:S04]  /*04a0*/  LDG.E R22, desc[UR10][R6.64+0x14] ;  /* 0x0000140a06167981 */ /* 0x000ea8000c1e1900 */
[----:B------:R0:W2:Y:S04]  /*04b0*/  LDG.E R12, desc[UR10][R4.64+0x18] ;  /* 0x0000180a040c7981 */ /* 0x0000a8000c1e1900 */
[----:B------:R-:W2:Y:S01]  /*04c0*/  LDG.E R17, desc[UR10][R6.64+0x18] ;  /* 0x0000180a06117981 */ /* 0x000ea2000c1e1900 */
[----:B----4-:R-:W-:-:S04]  /*04d0*/  FFMA R21, R16, R21, R26 ;  /* 0x0000001510157223 */ /* 0x010fc8000000001a */
[----:B-----5:R-:W-:Y:S01]  /*04e0*/  FFMA R21, R18, R23, R21 ;  /* 0x0000001712157223 */ /* 0x020fe20000000015 */
[----:B------:R-:W-:-:S03]  /*04f0*/  UIADD3 UR5, UPT, UPT, UR5, 0x10, URZ ;  /* 0x0000001005057890 */ /* 0x000fc6000fffe0ff */
[----:B---3--:R-:W-:Y:S01]  /*0500*/  FFMA R21, R20, R25, R21 ;  /* 0x0000001914157223 */ /* 0x008fe20000000015 */
[----:B------:R-:W-:-:S03]  /*0510*/  UISETP.NE.AND UP1, UPT, UR5, URZ, UPT ;  /* 0x000000ff0500728c */ /* 0x000fc6000bf25270 */
[----:B------:R-:W-:Y:S01]  /*0520*/  FFMA R14, R14, R19, R21 ;  /* 0x000000130e0e7223 */ /* 0x000fe20000000015 */
[----:B0-----:R-:W-:Y:S02]  /*0530*/  IADD3 R4, P0, PT, R4, 0x40, RZ ;  /* 0x0000004004047810 */ /* 0x001fe40007f1e0ff */
[----:B------:R-:W-:Y:S02]  /*0540*/  IADD3 R11, PT, PT, R11, 0x10, RZ ;  /* 0x000000100b0b7810 */ /* 0x000fe40007ffe0ff */
[----:B------:R-:W-:Y:S01]  /*0550*/  IADD3.X R5, PT, PT, RZ, R5, RZ, P0, !PT ;  /* 0x00000005ff057210 */ /* 0x000fe200007fe4ff */
[----:B--2---:R-:W-:-:S04]  /*0560*/  FFMA R15, R15, R10, R14 ;  /* 0x0000000a0f0f7223 */ /* 0x004fc8000000000e */
[----:B------:R-:W-:-:S04]  /*0570*/  FFMA R22, R22, R27, R15 ;  /* 0x0000001b16167223 */ /* 0x000fc8000000000f */
[----:B------:R-:W-:-:S04]  /*0580*/  FFMA R17, R17, R12, R22 ;  /* 0x0000000c11117223 */ /* 0x000fc80000000016 */
[----:B------:R-:W-:Y:S01]  /*0590*/  FFMA R10, R24, R29, R17 ;  /* 0x0000001d180a7223 */ /* 0x000fe20000000011 */
[----:B------:R-:W-:Y:S06]  /*05a0*/  BRA.U UP1, `(.L_x_2) ;  /* 0xfffffffd01247547 */ /* 0x000fec000b83ffff */
.L_x_1:
[----:B------:R-:W-:Y:S05]  /*05b0*/  BRA.U !UP0, `(.L_x_0) ;  /* 0x00000005085c7547 */ /* 0x000fea000b800000 */
[----:B------:R-:W-:Y:S02]  /*05c0*/  UISETP.GE.U32.AND UP0, UPT, UR7, 0x8, UPT ;  /* 0x000000080700788c */ /* 0x000fe4000bf06070 */
[----:B------:R-:W-:-:S04]  /*05d0*/  ULOP3.LUT UR8, UR6, 0x7, URZ, 0xc0, !UPT ;  /* 0x0000000706087892 */ /* 0x000fc8000f8ec0ff */
[----:B------:R-:W-:-:S03]  /*05e0*/  UISETP.NE.AND UP1, UPT, UR8, URZ, UPT ;  /* 0x000000ff0800728c */ /* 0x000fc6000bf25270 */
[----:B------:R-:W-:Y:S08]  /*05f0*/  BRA.U !UP0, `(.L_x_3) ;  /* 0x00000001088c7547 */ /* 0x000ff0000b800000 */
[----:B------:R-:W0:Y:S01]  /*0600*/  LDC.64 R4, c[0x0][0x388] ;  /* 0x0000e200ff047b82 */ /* 0x000e220000000a00 */
[----:B------:R-:W1:Y:S01]  /*0610*/  LDCU.64 UR12, c[0x0][0x388] ;  /* 0x00007100ff0c77ac */ /* 0x000e620008000a00 */
[C---:B------:R-:W-:Y:S02]  /*0620*/  IADD3 R7, PT, PT, R13.reuse, UR4, RZ ;  /* 0x000000040d077c10 */ /* 0x040fe4000fffe0ff */
[----:B------:R-:W-:Y:S02]  /*0630*/  IADD3 R11, P0, PT, R13, UR4, RZ ;  /* 0x000000040d0b7c10 */ /* 0x000fe4000ff1e0ff */
[----:B------:R-:W-:Y:S02]  /*0640*/  IADD3 R3, PT, PT, R8, UR4, RZ ;  /* 0x0000000408037c10 */ /* 0x000fe4000fffe0ff */
[----:B------:R-:W-:Y:S02]  /*0650*/  IADD3.X R12, PT, PT, RZ, RZ, RZ, P0, !PT ;  /* 0x000000ffff0c7210 */ /* 0x000fe400007fe4ff */
[----:B-1----:R-:W-:Y:S01]  /*0660*/  LEA R2, P0, R11, UR12, 0x2 ;  /* 0x0000000c0b027c11 */ /* 0x002fe2000f8010ff */
[----:B0-----:R-:W-:-:S04]  /*0670*/  IMAD.WIDE.U32 R6, R7, 0x4, R4 ;  /* 0x0000000407067825 */ /* 0x001fc800078e0004 */
[----:B------:R-:W-:Y:S01]  /*0680*/  IMAD.WIDE R4, R3, 0x4, R4 ;  /* 0x0000000403047825 */ /* 0x000fe200078e0204 */
[----:B------:R-:W-:Y:S01]  /*0690*/  LEA.HI.X R3, R11, UR13, R12, 0x2, P0 ;  /* 0x0000000d0b037c11 */ /* 0x000fe200080f140c */
        /* <DEDUP_REMOVED lines=16> */
[----:B------:R-:W-:Y:S01]  /*07a0*/  UIADD3 UR4, UPT, UPT, UR4, 0x8, URZ ;  /* 0x0000000804047890 */ /* 0x000fe2000fffe0ff */
[----:B--2---:R-:W-:-:S04]  /*07b0*/  FFMA R14, R17, R14, R10 ;  /* 0x0000000e110e7223 */ /* 0x004fc8000000000a */
[----:B---3--:R-:W-:-:S04]  /*07c0*/  FFMA R14, R19, R16, R14 ;  /* 0x00000010130e7223 */ /* 0x008fc8000000000e */
[----:B----4-:R-:W-:-:S04]  /*07d0*/  FFMA R14, R21, R18, R14 ;  /* 0x00000012150e7223 */ /* 0x010fc8000000000e */
[----:B-----5:R-:W-:-:S04]  /*07e0*/  FFMA R14, R23, R20, R14 ;  /* 0x00000014170e7223 */ /* 0x020fc8000000000e */
[----:B------:R-:W-:-:S04]  /*07f0*/  FFMA R25, R25, R22, R14 ;  /* 0x0000001619197223 */ /* 0x000fc8000000000e */
[----:B------:R-:W-:-:S04]  /*0800*/  FFMA R15, R12, R15, R25 ;  /* 0x0000000f0c0f7223 */ /* 0x000fc80000000019 */
[----:B------:R-:W-:-:S04]  /*0810*/  FFMA R6, R6, R7, R15 ;  /* 0x0000000706067223 */ /* 0x000fc8000000000f */
[----:B------:R-:W-:-:S07]  /*0820*/  FFMA R10, R27, R11, R6 ;  /* 0x0000000b1b0a7223 */ /* 0x000fce0000000006 */
.L_x_3:
        /* <DEDUP_REMOVED lines=22> */
[----:B------:R-:W5:Y:S01]  /*0990*/  LDG.E R18, desc[UR10][R4.64+0xc] ;  /* 0x00000c0a04127981 */ /* 0x000f62000c1e1900 */
[----:B------:R-:W-:Y:S01]  /*09a0*/  UIADD3 UR4, UPT, UPT, UR4, 0x4, URZ ;  /* 0x0000000404047890 */ /* 0x000fe2000fffe0ff */
[----:B--2---:R-:W-:-:S04]  /*09b0*/  FFMA R11, R11, R6, R10 ;  /* 0x000000060b0b7223 */ /* 0x004fc8000000000a */
[----:B---3--:R-:W-:-:S04]  /*09c0*/  FFMA R11, R12, R14, R11 ;  /* 0x0000000e0c0b7223 */ /* 0x008fc8000000000b */
[----:B----4-:R-:W-:-:S04]  /*09d0*/  FFMA R11, R16, R15, R11 ;  /* 0x0000000f100b7223 */ /* 0x010fc8000000000b */
[----:B-----5:R-:W-:-:S07]  /*09e0*/  FFMA R10, R18, R17, R11 ;  /* 0x00000011120a7223 */ /* 0x020fce000000000b */
.L_x_4:
[----:B------:R-:W-:Y:S05]  /*09f0*/  BRA.U !UP1, `(.L_x_0) ;  /* 0x00000001094c7547 */ /* 0x000fea000b800000 */
[----:B------:R-:W0:Y:S01]  /*0a00*/  LDC.64 R2, c[0x0][0x388] ;  /* 0x0000e200ff027b82 */ /* 0x000e220000000a00 */
[----:B------:R-:W-:Y:S01]  /*0a10*/  IADD3 R5, PT, PT, R13, UR4, RZ ;  /* 0x000000040d057c10 */ /* 0x000fe2000fffe0ff */
[----:B------:R-:W-:Y:S01]  /*0a20*/  UIADD3 UR5, UPT, UPT, -UR5, URZ, URZ ;  /* 0x000000ff05057290 */ /* 0x000fe2000fffe1ff */
[----:B------:R-:W-:-:S03]  /*0a30*/  IADD3 R11, PT, PT, R8, UR4, RZ ;  /* 0x00000004080b7c10 */ /* 0x000fc6000fffe0ff */
[----:B0-----:R-:W-:-:S03]  /*0a40*/  IMAD.WIDE.U32 R4, R5, 0x4, R2 ;  /* 0x0000000405047825 */ /* 0x001fc600078e0002 */
[----:B------:R-:W-:Y:S02]  /*0a50*/  MOV R12, R4 ;  /* 0x00000004000c7202 */ /* 0x000fe40000000f00 */
[----:B------:R-:W-:-:S07]  /*0a60*/  MOV R13, R5 ;  /* 0x00000005000d7202 */ /* 0x000fce0000000f00 */
.L_x_5:
[----:B------:R-:W-:Y:S01]  /*0a70*/  IMAD.WIDE R4, R11, 0x4, R2 ;  /* 0x000000040b047825 */ /* 0x000fe200078e0202 */
[----:B------:R-:W-:Y:S02]  /*0a80*/  MOV R6, R12 ;  /* 0x0000000c00067202 */ /* 0x000fe40000000f00 */
[----:B------:R-:W-:-:S03]  /*0a90*/  MOV R7, R13 ;  /* 0x0000000d00077202 */ /* 0x000fc60000000f00 */
[----:B------:R-:W2:Y:S04]  /*0aa0*/  LDG.E R5, desc[UR10][R4.64] ;  /* 0x0000000a04057981 */ /* 0x000ea8000c1e1900 */
[----:B------:R-:W2:Y:S01]  /*0ab0*/  LDG.E R6, desc[UR10][R6.64] ;  /* 0x0000000a06067981 */ /* 0x000ea2000c1e1900 */
[----:B------:R-:W-:Y:S01]  /*0ac0*/  UIADD3 UR5, UPT, UPT, UR5, 0x1, URZ ;  /* 0x0000000105057890 */ /* 0x000fe2000fffe0ff */
[----:B------:R-:W-:Y:S02]  /*0ad0*/  IADD3 R12, P0, PT, R12, 0x4, RZ ;  /* 0x000000040c0c7810 */ /* 0x000fe40007f1e0ff */
[----:B------:R-:W-:Y:S01]  /*0ae0*/  IADD3 R11, PT, PT, R11, 0x1, RZ ;  /* 0x000000010b0b7810 */ /* 0x000fe20007ffe0ff */
[----:B------:R-:W-:Y:S01]  /*0af0*/  UISETP.NE.AND UP0, UPT, UR5, URZ, UPT ;  /* 0x000000ff0500728c */ /* 0x000fe2000bf05270 */
[----:B------:R-:W-:Y:S01]  /*0b00*/  IADD3.X R13, PT, PT, RZ, R13, RZ, P0, !PT ;  /* 0x0000000dff0d7210 */ /* 0x000fe200007fe4ff */
[----:B--2---:R-:W-:-:S07]  /*0b10*/  FFMA R10, R5, R6, R10 ;  /* 0x00000006050a7223 */ /* 0x004fce000000000a */
[----:B------:R-:W-:Y:S05]  /*0b20*/  BRA.U UP0, `(.L_x_5) ;  /* 0xfffffffd00d07547 */ /* 0x000fea000b83ffff */
.L_x_0:
[----:B------:R-:W0:Y:S01]  /*0b30*/  LDC.64 R2, c[0x0][0x380] ;  /* 0x0000e000ff027b82 */ /* 0x000e220000000a00 */
[----:B------:R-:W-:-:S04]  /*0b40*/  IMAD R9, R9, UR9, R0 ;  /* 0x0000000909097c24 */ /* 0x000fc8000f8e0200 */
[----:B0-----:R-:W-:-:S05]  /*0b50*/  IMAD.WIDE R2, R9, 0x4, R2 ;  /* 0x0000000409027825 */ /* 0x001fca00078e0202 */
[----:B------:R-:W-:Y:S01]  /*0b60*/  STG.E desc[UR10][R2.64], R10 ;  /* 0x0000000a02007986 */ /* 0x000fe2000c10190a */
[----:B------:R-:W-:Y:S05]  /*0b70*/  EXIT ;  /* 0x000000000000794d */ /* 0x000fea0003800000 */
.L_x_6:
[----:B------:R-:W-:-:S00]  /*0b80*/  BRA `(.L_x_6) ;  /* 0xfffffffc00fc7947 */ /* 0x000fc0000383ffff */
[----:B------:R-:W-:-:S00]  /*0b90*/  NOP ;  /* 0x0000000000007918 */ /* 0x000fc00000000000 */
        /* <DEDUP_REMOVED lines=14> */
.L_x_7:


//--------------------- .nv.shared.reserved.0     --------------------------
	.section	.nv.shared.reserved.0,"aw",@nobits
	.weak		__nv_reservedSMEM_offset_0_alias
	.size		__nv_reservedSMEM_offset_0_alias, 0, 64
	.other		__nv_reservedSMEM_offset_0_alias,@"STO_CUDA_RESERVED_SHARED STV_DEFAULT"
__nv_reservedSMEM_offset_0_alias:
	.zero		0
	.zero		64


//--------------------- .nv.constant0._Z8mykernelPfPKfii --------------------------
	.section	.nv.constant0._Z8mykernelPfPKfii,"a",@progbits
	.sectionflags	@""
	.align	4
.nv.constant0._Z8mykernelPfPKfii:
	.zero		920


//--------------------- SYMBOLS --------------------------

	.type		.nv.reservedSmem.offset0,@object
	.size		.nv.reservedSmem.offset0,0x4
